//
// Generated by NVIDIA NVVM Compiler
//
// Compiler Build ID: CL-36424714
// Cuda compilation tools, release 13.0, V13.0.88
// Based on NVVM 20.0.0
//

.version 9.0
.target sm_100
.address_size 64

	// .globl	_Z12vecAddKernelPfS_S_i

.visible .entry _Z12vecAddKernelPfS_S_i(
	.param .u64 .ptr .align 1 _Z12vecAddKernelPfS_S_i_param_0,
	.param .u64 .ptr .align 1 _Z12vecAddKernelPfS_S_i_param_1,
	.param .u64 .ptr .align 1 _Z12vecAddKernelPfS_S_i_param_2,
	.param .u32 _Z12vecAddKernelPfS_S_i_param_3
)
{
	.reg .pred 	%p<2>;
	.reg .b32 	%r<9>;
	.reg .b32 	%f<4>;
	.reg .b64 	%rd<11>;

	ld.param.u64 	%rd1, [_Z12vecAddKernelPfS_S_i_param_0];
	ld.param.u64 	%rd2, [_Z12vecAddKernelPfS_S_i_param_1];
	ld.param.u64 	%rd3, [_Z12vecAddKernelPfS_S_i_param_2];
	ld.param.u32 	%r2, [_Z12vecAddKernelPfS_S_i_param_3];
	mov.u32 	%r3, %ctaid.x;
	mov.u32 	%r4, %ntid.x;
	mov.u32 	%r5, %ntid.y;
	mov.u32 	%r6, %tid.y;
	mov.u32 	%r7, %tid.x;
	mad.lo.s32 	%r8, %r5, %r3, %r6;
	mad.lo.s32 	%r1, %r8, %r4, %r7;
	setp.ge.s32 	%p1, %r1, %r2;
	@%p1 bra 	$L__BB0_2;
	cvta.to.global.u64 	%rd4, %rd1;
	cvta.to.global.u64 	%rd5, %rd2;
	cvta.to.global.u64 	%rd6, %rd3;
	mul.wide.s32 	%rd7, %r1, 4;
	add.s64 	%rd8, %rd4, %rd7;
	ld.global.f32 	%f1, [%rd8];
	add.s64 	%rd9, %rd5, %rd7;
	ld.global.f32 	%f2, [%rd9];
	add.f32 	%f3, %f1, %f2;
	add.s64 	%rd10, %rd6, %rd7;
	st.global.f32 	[%rd10], %f3;
$L__BB0_2:
	ret;

}


// ===== COMPILED SASS (sm_100) =====

	.target	sm_100

	.elftype	@"ET_EXEC"


//--------------------- .note.nv.tkinfo           --------------------------
	.section	.note.nv.tkinfo,"",@"SHT_NOTE"
	.sectionflags	@"SHF_NOTE_NV_TKINFO"
	.tkinfo
        /*0018*/ 	.word	0x00000002
        /*0030*/ 	.string	""
        /*0030*/ 	.string	"ptxas"
        /*0030*/ 	.string	"Cuda compilation tools, release 13.0, V13.0.88"
        /*0030*/ 	.string	"Build cuda_13.0.r13.0/compiler.36424714_0"
        /*0030*/ 	.string	"-arch sm_100 -m 64 "



//--------------------- .note.nv.cuinfo           --------------------------
	.section	.note.nv.cuinfo,"",@"SHT_NOTE"
	.sectionflags	@"SHF_NOTE_NV_CUINFO"
        /*0018*/ 	.short	0x0002
        /*001a*/ 	.short	0x0064
        /*001c*/ 	.short	0x0082
	.zero		2


//--------------------- .nv.info                  --------------------------
	.section	.nv.info,"",@"SHT_CUDA_INFO"
	.align	4


	//----- nvinfo : EIATTR_REGCOUNT
	.align		4
        /*0000*/ 	.byte	0x04, 0x2f
        /*0002*/ 	.short	(.L_1 - .L_0)
	.align		4
.L_0:
        /*0004*/ 	.word	index@(_Z12vecAddKernelPfS_S_i)
        /*0008*/ 	.word	0x0000000c


	//----- nvinfo : EIATTR_FRAME_SIZE
	.align		4
.L_1:
        /*000c*/ 	.byte	0x04, 0x11
        /*000e*/ 	.short	(.L_3 - .L_2)
	.align		4
.L_2:
        /*0010*/ 	.word	index@(_Z12vecAddKernelPfS_S_i)
        /*0014*/ 	.word	0x00000000


	//----- nvinfo : EIATTR_MIN_STACK_SIZE
	.align		4
.L_3:
        /*0018*/ 	.byte	0x04, 0x12
        /*001a*/ 	.short	(.L_5 - .L_4)
	.align		4
.L_4:
        /*001c*/ 	.word	index@(_Z12vecAddKernelPfS_S_i)
        /*0020*/ 	.word	0x00000000
.L_5:


//--------------------- .nv.compat                --------------------------
	.section	.nv.compat,"",@"SHT_CUDA_COMPAT_INFO"
	.align	4
        /*0000*/ 	.byte	0x02, 0x09, 0x00, 0x00, 0x02, 0x02, 0x01, 0x00, 0x02, 0x05, 0x05, 0x00, 0x03, 0x07, 0x01, 0x01
        /*0010*/ 	.byte	0x02, 0x03, 0x00, 0x00, 0x02, 0x06, 0x01, 0x00, 0x04, 0x0b, 0x08, 0x00, 0x09, 0x00, 0x00, 0x00
        /*0020*/ 	.byte	0x00, 0x00, 0x00, 0x00


//--------------------- .nv.info._Z12vecAddKernelPfS_S_i --------------------------
	.section	.nv.info._Z12vecAddKernelPfS_S_i,"",@"SHT_CUDA_INFO"
	.sectionflags	@""
	.align	4


	//----- nvinfo : EIATTR_CUDA_API_VERSION
	.align		4
        /*0000*/ 	.byte	0x04, 0x37
        /*0002*/ 	.short	(.L_7 - .L_6)
.L_6:
        /*0004*/ 	.word	0x00000082


	//----- nvinfo : EIATTR_KPARAM_INFO
	.align		4
.L_7:
        /*0008*/ 	.byte	0x04, 0x17
        /*000a*/ 	.short	(.L_9 - .L_8)
.L_8:
        /*000c*/ 	.word	0x00000000
        /*0010*/ 	.short	0x0003
        /*0012*/ 	.short	0x0018
        /*0014*/ 	.byte	0x00, 0xf0, 0x11, 0x00


	//----- nvinfo : EIATTR_KPARAM_INFO
	.align		4
.L_9:
        /*0018*/ 	.byte	0x04, 0x17
        /*001a*/ 	.short	(.L_11 - .L_10)
.L_10:
        /*001c*/ 	.word	0x00000000
        /*0020*/ 	.short	0x0002
        /*0022*/ 	.short	0x0010
        /*0024*/ 	.byte	0x00, 0xf5, 0x21, 0x00


	//----- nvinfo : EIATTR_KPARAM_INFO
	.align		4
.L_11:
        /*0028*/ 	.byte	0x04, 0x17
        /*002a*/ 	.short	(.L_13 - .L_12)
.L_12:
        /*002c*/ 	.word	0x00000000
        /*0030*/ 	.short	0x0001
        /*0032*/ 	.short	0x0008
        /*0034*/ 	.byte	0x00, 0xf5, 0x21, 0x00


	//----- nvinfo : EIATTR_KPARAM_INFO
	.align		4
.L_13:
        /*0038*/ 	.byte	0x04, 0x17
        /*003a*/ 	.short	(.L_15 - .L_14)
.L_14:
        /*003c*/ 	.word	0x00000000
        /*0040*/ 	.short	0x0000
        /*0042*/ 	.short	0x0000
        /*0044*/ 	.byte	0x00, 0xf5, 0x21, 0x00


	//----- nvinfo : EIATTR_SPARSE_MMA_MASK
	.align		4
.L_15:
        /*0048*/ 	.byte	0x03, 0x50
        /*004a*/ 	.short	0x0000


	//----- nvinfo : EIATTR_MAXREG_COUNT
	.align		4
        /*004c*/ 	.byte	0x03, 0x1b
        /*004e*/ 	.short	0x00ff


	//----- nvinfo : EIATTR_MERCURY_ISA_VERSION
	.align		4
        /*0050*/ 	.byte	0x03, 0x5f
        /*0052*/ 	.short	0x0101


	//----- nvinfo : EIATTR_VRC_CTA_INIT_COUNT
	.align		4
        /*0054*/ 	.byte	0x02, 0x4a
	.zero		1
	.zero		1


	//----- nvinfo : EIATTR_EXIT_INSTR_OFFSETS
	.align		4
        /*0058*/ 	.byte	0x04, 0x1c
        /*005a*/ 	.short	(.L_17 - .L_16)


	//   ....[0]....
.L_16:
        /*005c*/ 	.word	0x000000a0


	//   ....[1]....
        /*0060*/ 	.word	0x00000160


	//----- nvinfo : EIATTR_CBANK_PARAM_SIZE
	.align		4
.L_17:
        /*0064*/ 	.byte	0x03, 0x19
        /*0066*/ 	.short	0x001c


	//----- nvinfo : EIATTR_PARAM_CBANK
	.align		4
        /*0068*/ 	.byte	0x04, 0x0a
        /*006a*/ 	.short	(.L_19 - .L_18)
	.align		4
.L_18:
        /*006c*/ 	.word	index@(.nv.constant0._Z12vecAddKernelPfS_S_i)
        /*0070*/ 	.short	0x0380
        /*0072*/ 	.short	0x001c


	//----- nvinfo : EIATTR_SW_WAR
	.align		4
.L_19:
        /*0074*/ 	.byte	0x04, 0x36
        /*0076*/ 	.short	(.L_21 - .L_20)
.L_20:
        /*0078*/ 	.word	0x00000008
.L_21:


//--------------------- .nv.callgraph             --------------------------
	.section	.nv.callgraph,"",@"SHT_CUDA_CALLGRAPH"
	.align	4
	.sectionentsize	8
	.align		4
        /*0000*/ 	.word	0x00000000
	.align		4
        /*0004*/ 	.word	0xffffffff
	.align		4
        /*0008*/ 	.word	0x00000000
	.align		4
        /*000c*/ 	.word	0xfffffffe
	.align		4
        /*0010*/ 	.word	0x00000000
	.align		4
        /*0014*/ 	.word	0xfffffffd
	.align		4
        /*0018*/ 	.word	0x00000000
	.align		4
        /*001c*/ 	.word	0xfffffffc


//--------------------- .text._Z12vecAddKernelPfS_S_i --------------------------
	.section	.text._Z12vecAddKernelPfS_S_i,"ax",@progbits
	.align	128
        .global         _Z12vecAddKernelPfS_S_i
        .type           _Z12vecAddKernelPfS_S_i,@function
        .size           _Z12vecAddKernelPfS_S_i,(.L_x_1 - _Z12vecAddKernelPfS_S_i)
        .other          _Z12vecAddKernelPfS_S_i,@"STO_CUDA_ENTRY STV_DEFAULT"
_Z12vecAddKernelPfS_S_i:
.text._Z12vecAddKernelPfS_S_i:
[----:B------:R-:W-:Y:S01]  /*0000*/  LDC R1, c[0x0][0x37c] ;  /* 0x0000df00ff017b82 */ /* 0x000fe20000000800 */
[----:B------:R-:W0:Y:S01]  /*0010*/  S2R R3, SR_TID.Y ;  /* 0x0000000000037919 */ /* 0x000e220000002200 */
[----:B------:R-:W1:Y:S06]  /*0020*/  LDCU UR5, c[0x0][0x360] ;  /* 0x00006c00ff0577ac */ /* 0x000e6c0008000800 */
[----:B------:R-:W0:Y:S01]  /*0030*/  S2UR UR4, SR_CTAID.X ;  /* 0x00000000000479c3 */ /* 0x000e220000002500 */
[----:B------:R-:W1:Y:S01]  /*0040*/  S2R R9, SR_TID.X ;  /* 0x0000000000097919 */ /* 0x000e620000002100 */
[----:B------:R-:W2:Y:S06]  /*0050*/  LDCU UR6, c[0x0][0x398] ;  /* 0x00007300ff0677ac */ /* 0x000eac0008000800 */
[----:B------:R-:W0:Y:S02]  /*0060*/  LDC R0, c[0x0][0x364] ;  /* 0x0000d900ff007b82 */ /* 0x000e240000000800 */
[----:B0-----:R-:W-:-:S04]  /*0070*/  IMAD R0, R0, UR4, R3 ;  /* 0x0000000400007c24 */ /* 0x001fc8000f8e0203 */
[----:B-1----:R-:W-:-:S05]  /*0080*/  IMAD R9, R0, UR5, R9 ;  /* 0x0000000500097c24 */ /* 0x002fca000f8e0209 */
[----:B--2---:R-:W-:-:S13]  /*0090*/  ISETP.GE.AND P0, PT, R9, UR6, PT ;  /* 0x0000000609007c0c */ /* 0x004fda000bf06270 */
[----:B------:R-:W-:Y:S05]  /*00a0*/  @P0 EXIT ;  /* 0x000000000000094d */ /* 0x000fea0003800000 */
[----:B------:R-:W0:Y:S01]  /*00b0*/  LDC.64 R2, c[0x0][0x380] ;  /* 0x0000e000ff027b82 */ /* 0x000e220000000a00 */
[----:B------:R-:W1:Y:S07]  /*00c0*/  LDCU.64 UR4, c[0x0][0x358] ;  /* 0x00006b00ff0477ac */ /* 0x000e6e0008000a00 */
[----:B------:R-:W2:Y:S08]  /*00d0*/  LDC.64 R4, c[0x0][0x388] ;  /* 0x0000e200ff047b82 */ /* 0x000eb00000000a00 */
[----:B------:R-:W3:Y:S01]  /*00e0*/  LDC.64 R6, c[0x0][0x390] ;  /* 0x0000e400ff067b82 */ /* 0x000ee20000000a00 */
[----:B0-----:R-:W-:-:S06]  /*00f0*/  IMAD.WIDE R2, R9, 0x4, R2 ;  /* 0x0000000409027825 */ /* 0x001fcc00078e0202 */
[----:B-1----:R-:W4:Y:S01]  /*0100*/  LDG.E R2, desc[UR4][R2.64] ;  /* 0x0000000402027981 */ /* 0x002f22000c1e1900 */
[----:B--2---:R-:W-:-:S06]  /*0110*/  IMAD.WIDE R4, R9, 0x4, R4 ;  /* 0x0000000409047825 */ /* 0x004fcc00078e0204 */
[----:B------:R-:W4:Y:S01]  /*0120*/  LDG.E R5, desc[UR4][R4.64] ;  /* 0x0000000404057981 */ /* 0x000f22000c1e1900 */
[----:B---3--:R-:W-:-:S04]  /*0130*/  IMAD.WIDE R6, R9, 0x4, R6 ;  /* 0x0000000409067825 */ /* 0x008fc800078e0206 */
[----:B----4-:R-:W-:-:S05]  /*0140*/  FADD R9, R2, R5 ;  /* 0x0000000502097221 */ /* 0x010fca0000000000 */
[----:B------:R-:W-:Y:S01]  /*0150*/  STG.E desc[UR4][R6.64], R9 ;  /* 0x0000000906007986 */ /* 0x000fe2000c101904 */
[----:B------:R-:W-:Y:S05]  /*0160*/  EXIT ;  /* 0x000000000000794d */ /* 0x000fea0003800000 */
.L_x_0:
[----:B------:R-:W-:-:S00]  /*0170*/  BRA `(.L_x_0) ;  /* 0xfffffffc00fc7947 */ /* 0x000fc0000383ffff */
[----:B------:R-:W-:-:S00]  /*0180*/  NOP ;  /* 0x0000000000007918 */ /* 0x000fc00000000000 */
[----:B------:R-:W-:-:S00]  /*0190*/  NOP ;  /* 0x0000000000007918 */ /* 0x000fc00000000000 */
[----:B------:R-:W-:-:S00]  /*01a0*/  NOP ;  /* 0x0000000000007918 */ /* 0x000fc00000000000 */
[----:B------:R-:W-:-:S00]  /*01b0*/  NOP ;  /* 0x0000000000007918 */ /* 0x000fc00000000000 */
[----:B------:R-:W-:-:S00]  /*01c0*/  NOP ;  /* 0x0000000000007918 */ /* 0x000fc00000000000 */
[----:B------:R-:W-:-:S00]  /*01d0*/  NOP ;  /* 0x0000000000007918 */ /* 0x000fc00000000000 */
[----:B------:R-:W-:-:S00]  /*01e0*/  NOP ;  /* 0x0000000000007918 */ /* 0x000fc00000000000 */
[----:B------:R-:W-:-:S00]  /*01f0*/  NOP ;  /* 0x0000000000007918 */ /* 0x000fc00000000000 */
.L_x_1:


//--------------------- .nv.shared.reserved.0     --------------------------
	.section	.nv.shared.reserved.0,"aw",@nobits
	.weak		__nv_reservedSMEM_offset_0_alias
	.size		__nv_reservedSMEM_offset_0_alias, 0, 64
	.other		__nv_reservedSMEM_offset_0_alias,@"STO_CUDA_RESERVED_SHARED STV_DEFAULT"
__nv_reservedSMEM_offset_0_alias:
	.zero		0
	.zero		64


//--------------------- .nv.constant0._Z12vecAddKernelPfS_S_i --------------------------
	.section	.nv.constant0._Z12vecAddKernelPfS_S_i,"a",@progbits
	.sectionflags	@""
	.align	4
.nv.constant0._Z12vecAddKernelPfS_S_i:
	.zero		924


//--------------------- SYMBOLS --------------------------

	.type		.nv.reservedSmem.offset0,@object
	.size		.nv.reservedSmem.offset0,0x4
